//
// Generated by NVIDIA NVVM Compiler
//
// Compiler Build ID: CL-36424714
// Cuda compilation tools, release 13.0, V13.0.88
// Based on NVVM 20.0.0
//

.version 9.0
.target sm_100
.address_size 64

	// .globl	_Z8convolvePdS_S_

.visible .entry _Z8convolvePdS_S_(
	.param .u64 .ptr .align 1 _Z8convolvePdS_S__param_0,
	.param .u64 .ptr .align 1 _Z8convolvePdS_S__param_1,
	.param .u64 .ptr .align 1 _Z8convolvePdS_S__param_2
)
{
	.reg .pred 	%p<6>;
	.reg .b32 	%r<20>;
	.reg .b64 	%rd<13>;
	.reg .b64 	%fd<82>;

	ld.param.u64 	%rd1, [_Z8convolvePdS_S__param_0];
	ld.param.u64 	%rd2, [_Z8convolvePdS_S__param_1];
	ld.param.u64 	%rd3, [_Z8convolvePdS_S__param_2];
	mov.u32 	%r4, %ctaid.x;
	mov.u32 	%r5, %ntid.x;
	mov.u32 	%r6, %tid.x;
	mad.lo.s32 	%r1, %r4, %r5, %r6;
	mov.u32 	%r7, %ctaid.y;
	mov.u32 	%r8, %ntid.y;
	mov.u32 	%r9, %tid.y;
	mad.lo.s32 	%r10, %r7, %r8, %r9;
	mov.u32 	%r11, %ctaid.z;
	mov.u32 	%r12, %ntid.z;
	mov.u32 	%r13, %tid.z;
	mad.lo.s32 	%r3, %r11, %r12, %r13;
	setp.gt.s32 	%p1, %r1, 1023;
	setp.gt.u32 	%p2, %r10, 1023;
	setp.gt.u32 	%p3, %r3, 63;
	or.pred  	%p4, %p2, %p3;
	or.pred  	%p5, %p4, %p1;
	@%p5 bra 	$L__BB0_2;
	cvta.to.global.u64 	%rd4, %rd3;
	cvta.to.global.u64 	%rd5, %rd2;
	cvta.to.global.u64 	%rd6, %rd1;
	mul.lo.s32 	%r14, %r3, 27;
	mad.lo.s32 	%r15, %r1, 1026, %r10;
	mul.wide.u32 	%rd7, %r14, 8;
	add.s64 	%rd8, %rd5, %rd7;
	ld.global.f64 	%fd1, [%rd8+64];
	mul.wide.s32 	%rd9, %r15, 8;
	add.s64 	%rd10, %rd6, %rd9;
	ld.global.f64 	%fd2, [%rd10];
	fma.rn.f64 	%fd3, %fd1, %fd2, 0d0000000000000000;
	ld.global.f64 	%fd4, [%rd8+56];
	ld.global.f64 	%fd5, [%rd10+8];
	fma.rn.f64 	%fd6, %fd4, %fd5, %fd3;
	ld.global.f64 	%fd7, [%rd8+48];
	ld.global.f64 	%fd8, [%rd10+16];
	fma.rn.f64 	%fd9, %fd7, %fd8, %fd6;
	ld.global.f64 	%fd10, [%rd8+40];
	ld.global.f64 	%fd11, [%rd10+8208];
	fma.rn.f64 	%fd12, %fd10, %fd11, %fd9;
	ld.global.f64 	%fd13, [%rd8+32];
	ld.global.f64 	%fd14, [%rd10+8216];
	fma.rn.f64 	%fd15, %fd13, %fd14, %fd12;
	ld.global.f64 	%fd16, [%rd8+24];
	ld.global.f64 	%fd17, [%rd10+8224];
	fma.rn.f64 	%fd18, %fd16, %fd17, %fd15;
	ld.global.f64 	%fd19, [%rd8+16];
	ld.global.f64 	%fd20, [%rd10+16416];
	fma.rn.f64 	%fd21, %fd19, %fd20, %fd18;
	ld.global.f64 	%fd22, [%rd8+8];
	ld.global.f64 	%fd23, [%rd10+16424];
	fma.rn.f64 	%fd24, %fd22, %fd23, %fd21;
	ld.global.f64 	%fd25, [%rd8];
	ld.global.f64 	%fd26, [%rd10+16432];
	fma.rn.f64 	%fd27, %fd25, %fd26, %fd24;
	ld.global.f64 	%fd28, [%rd8+136];
	ld.global.f64 	%fd29, [%rd10+8421408];
	fma.rn.f64 	%fd30, %fd28, %fd29, %fd27;
	ld.global.f64 	%fd31, [%rd8+128];
	ld.global.f64 	%fd32, [%rd10+8421416];
	fma.rn.f64 	%fd33, %fd31, %fd32, %fd30;
	ld.global.f64 	%fd34, [%rd8+120];
	ld.global.f64 	%fd35, [%rd10+8421424];
	fma.rn.f64 	%fd36, %fd34, %fd35, %fd33;
	ld.global.f64 	%fd37, [%rd8+112];
	ld.global.f64 	%fd38, [%rd10+8429616];
	fma.rn.f64 	%fd39, %fd37, %fd38, %fd36;
	ld.global.f64 	%fd40, [%rd8+104];
	ld.global.f64 	%fd41, [%rd10+8429624];
	fma.rn.f64 	%fd42, %fd40, %fd41, %fd39;
	ld.global.f64 	%fd43, [%rd8+96];
	ld.global.f64 	%fd44, [%rd10+8429632];
	fma.rn.f64 	%fd45, %fd43, %fd44, %fd42;
	ld.global.f64 	%fd46, [%rd8+88];
	ld.global.f64 	%fd47, [%rd10+8437824];
	fma.rn.f64 	%fd48, %fd46, %fd47, %fd45;
	ld.global.f64 	%fd49, [%rd8+80];
	ld.global.f64 	%fd50, [%rd10+8437832];
	fma.rn.f64 	%fd51, %fd49, %fd50, %fd48;
	ld.global.f64 	%fd52, [%rd8+72];
	ld.global.f64 	%fd53, [%rd10+8437840];
	fma.rn.f64 	%fd54, %fd52, %fd53, %fd51;
	ld.global.f64 	%fd55, [%rd8+208];
	ld.global.f64 	%fd56, [%rd10+16842816];
	fma.rn.f64 	%fd57, %fd55, %fd56, %fd54;
	ld.global.f64 	%fd58, [%rd8+200];
	ld.global.f64 	%fd59, [%rd10+16842824];
	fma.rn.f64 	%fd60, %fd58, %fd59, %fd57;
	ld.global.f64 	%fd61, [%rd8+192];
	ld.global.f64 	%fd62, [%rd10+16842832];
	fma.rn.f64 	%fd63, %fd61, %fd62, %fd60;
	ld.global.f64 	%fd64, [%rd8+184];
	ld.global.f64 	%fd65, [%rd10+16851024];
	fma.rn.f64 	%fd66, %fd64, %fd65, %fd63;
	ld.global.f64 	%fd67, [%rd8+176];
	ld.global.f64 	%fd68, [%rd10+16851032];
	fma.rn.f64 	%fd69, %fd67, %fd68, %fd66;
	ld.global.f64 	%fd70, [%rd8+168];
	ld.global.f64 	%fd71, [%rd10+16851040];
	fma.rn.f64 	%fd72, %fd70, %fd71, %fd69;
	ld.global.f64 	%fd73, [%rd8+160];
	ld.global.f64 	%fd74, [%rd10+16859232];
	fma.rn.f64 	%fd75, %fd73, %fd74, %fd72;
	ld.global.f64 	%fd76, [%rd8+152];
	ld.global.f64 	%fd77, [%rd10+16859240];
	fma.rn.f64 	%fd78, %fd76, %fd77, %fd75;
	ld.global.f64 	%fd79, [%rd8+144];
	ld.global.f64 	%fd80, [%rd10+16859248];
	fma.rn.f64 	%fd81, %fd79, %fd80, %fd78;
	shl.b32 	%r16, %r3, 20;
	shl.b32 	%r17, %r1, 1;
	sub.s32 	%r18, %r15, %r17;
	add.s32 	%r19, %r18, %r16;
	mul.wide.s32 	%rd11, %r19, 8;
	add.s64 	%rd12, %rd4, %rd11;
	st.global.f64 	[%rd12], %fd81;
$L__BB0_2:
	ret;

}


// ===== COMPILED SASS (sm_100) =====

	.target	sm_100

	.elftype	@"ET_EXEC"


//--------------------- .note.nv.tkinfo           --------------------------
	.section	.note.nv.tkinfo,"",@"SHT_NOTE"
	.sectionflags	@"SHF_NOTE_NV_TKINFO"
	.tkinfo
        /*0018*/ 	.word	0x00000002
        /*0030*/ 	.string	""
        /*0030*/ 	.string	"ptxas"
        /*0030*/ 	.string	"Cuda compilation tools, release 13.0, V13.0.88"
        /*0030*/ 	.string	"Build cuda_13.0.r13.0/compiler.36424714_0"
        /*0030*/ 	.string	"-arch sm_100 -m 64 "



//--------------------- .note.nv.cuinfo           --------------------------
	.section	.note.nv.cuinfo,"",@"SHT_NOTE"
	.sectionflags	@"SHF_NOTE_NV_CUINFO"
        /*0018*/ 	.short	0x0002
        /*001a*/ 	.short	0x0064
        /*001c*/ 	.short	0x0082
	.zero		2


//--------------------- .nv.info                  --------------------------
	.section	.nv.info,"",@"SHT_CUDA_INFO"
	.align	4


	//----- nvinfo : EIATTR_REGCOUNT
	.align		4
        /*0000*/ 	.byte	0x04, 0x2f
        /*0002*/ 	.short	(.L_1 - .L_0)
	.align		4
.L_0:
        /*0004*/ 	.word	index@(_Z8convolvePdS_S_)
        /*0008*/ 	.word	0x00000020


	//----- nvinfo : EIATTR_FRAME_SIZE
	.align		4
.L_1:
        /*000c*/ 	.byte	0x04, 0x11
        /*000e*/ 	.short	(.L_3 - .L_2)
	.align		4
.L_2:
        /*0010*/ 	.word	index@(_Z8convolvePdS_S_)
        /*0014*/ 	.word	0x00000000


	//----- nvinfo : EIATTR_MIN_STACK_SIZE
	.align		4
.L_3:
        /*0018*/ 	.byte	0x04, 0x12
        /*001a*/ 	.short	(.L_5 - .L_4)
	.align		4
.L_4:
        /*001c*/ 	.word	index@(_Z8convolvePdS_S_)
        /*0020*/ 	.word	0x00000000
.L_5:


//--------------------- .nv.compat                --------------------------
	.section	.nv.compat,"",@"SHT_CUDA_COMPAT_INFO"
	.align	4
        /*0000*/ 	.byte	0x02, 0x09, 0x00, 0x00, 0x02, 0x02, 0x01, 0x00, 0x02, 0x05, 0x05, 0x00, 0x03, 0x07, 0x01, 0x01
        /*0010*/ 	.byte	0x02, 0x03, 0x00, 0x00, 0x02, 0x06, 0x01, 0x00, 0x04, 0x0b, 0x08, 0x00, 0x01, 0x00, 0x00, 0x00
        /*0020*/ 	.byte	0x00, 0x00, 0x00, 0x00


//--------------------- .nv.info._Z8convolvePdS_S_ --------------------------
	.section	.nv.info._Z8convolvePdS_S_,"",@"SHT_CUDA_INFO"
	.sectionflags	@""
	.align	4


	//----- nvinfo : EIATTR_CUDA_API_VERSION
	.align		4
        /*0000*/ 	.byte	0x04, 0x37
        /*0002*/ 	.short	(.L_7 - .L_6)
.L_6:
        /*0004*/ 	.word	0x00000082


	//----- nvinfo : EIATTR_KPARAM_INFO
	.align		4
.L_7:
        /*0008*/ 	.byte	0x04, 0x17
        /*000a*/ 	.short	(.L_9 - .L_8)
.L_8:
        /*000c*/ 	.word	0x00000000
        /*0010*/ 	.short	0x0002
        /*0012*/ 	.short	0x0010
        /*0014*/ 	.byte	0x00, 0xf5, 0x21, 0x00


	//----- nvinfo : EIATTR_KPARAM_INFO
	.align		4
.L_9:
        /*0018*/ 	.byte	0x04, 0x17
        /*001a*/ 	.short	(.L_11 - .L_10)
.L_10:
        /*001c*/ 	.word	0x00000000
        /*0020*/ 	.short	0x0001
        /*0022*/ 	.short	0x0008
        /*0024*/ 	.byte	0x00, 0xf5, 0x21, 0x00


	//----- nvinfo : EIATTR_KPARAM_INFO
	.align		4
.L_11:
        /*0028*/ 	.byte	0x04, 0x17
        /*002a*/ 	.short	(.L_13 - .L_12)
.L_12:
        /*002c*/ 	.word	0x00000000
        /*0030*/ 	.short	0x0000
        /*0032*/ 	.short	0x0000
        /*0034*/ 	.byte	0x00, 0xf5, 0x21, 0x00


	//----- nvinfo : EIATTR_SPARSE_MMA_MASK
	.align		4
.L_13:
        /*0038*/ 	.byte	0x03, 0x50
        /*003a*/ 	.short	0x0000


	//----- nvinfo : EIATTR_MAXREG_COUNT
	.align		4
        /*003c*/ 	.byte	0x03, 0x1b
        /*003e*/ 	.short	0x00ff


	//----- nvinfo : EIATTR_MERCURY_ISA_VERSION
	.align		4
        /*0040*/ 	.byte	0x03, 0x5f
        /*0042*/ 	.short	0x0101


	//----- nvinfo : EIATTR_VRC_CTA_INIT_COUNT
	.align		4
        /*0044*/ 	.byte	0x02, 0x4a
	.zero		1
	.zero		1


	//----- nvinfo : EIATTR_EXIT_INSTR_OFFSETS
	.align		4
        /*0048*/ 	.byte	0x04, 0x1c
        /*004a*/ 	.short	(.L_15 - .L_14)


	//   ....[0]....
.L_14:
        /*004c*/ 	.word	0x00000100


	//   ....[1]....
        /*0050*/ 	.word	0x00000700


	//----- nvinfo : EIATTR_CBANK_PARAM_SIZE
	.align		4
.L_15:
        /*0054*/ 	.byte	0x03, 0x19
        /*0056*/ 	.short	0x0018


	//----- nvinfo : EIATTR_PARAM_CBANK
	.align		4
        /*0058*/ 	.byte	0x04, 0x0a
        /*005a*/ 	.short	(.L_17 - .L_16)
	.align		4
.L_16:
        /*005c*/ 	.word	index@(.nv.constant0._Z8convolvePdS_S_)
        /*0060*/ 	.short	0x0380
        /*0062*/ 	.short	0x0018


	//----- nvinfo : EIATTR_SW_WAR
	.align		4
.L_17:
        /*0064*/ 	.byte	0x04, 0x36
        /*0066*/ 	.short	(.L_19 - .L_18)
.L_18:
        /*0068*/ 	.word	0x00000008
.L_19:


//--------------------- .nv.callgraph             --------------------------
	.section	.nv.callgraph,"",@"SHT_CUDA_CALLGRAPH"
	.align	4
	.sectionentsize	8
	.align		4
        /*0000*/ 	.word	0x00000000
	.align		4
        /*0004*/ 	.word	0xffffffff
	.align		4
        /*0008*/ 	.word	0x00000000
	.align		4
        /*000c*/ 	.word	0xfffffffe
	.align		4
        /*0010*/ 	.word	0x00000000
	.align		4
        /*0014*/ 	.word	0xfffffffd
	.align		4
        /*0018*/ 	.word	0x00000000
	.align		4
        /*001c*/ 	.word	0xfffffffc


//--------------------- .text._Z8convolvePdS_S_   --------------------------
	.section	.text._Z8convolvePdS_S_,"ax",@progbits
	.align	128
        .global         _Z8convolvePdS_S_
        .type           _Z8convolvePdS_S_,@function
        .size           _Z8convolvePdS_S_,(.L_x_1 - _Z8convolvePdS_S_)
        .other          _Z8convolvePdS_S_,@"STO_CUDA_ENTRY STV_DEFAULT"
_Z8convolvePdS_S_:
.text._Z8convolvePdS_S_:
[----:B------:R-:W-:Y:S01]  /*0000*/  LDC R1, c[0x0][0x37c] ;  /* 0x0000df00ff017b82 */ /* 0x000fe20000000800 */
[----:B------:R-:W0:Y:S07]  /*0010*/  S2R R5, SR_TID.Z ;  /* 0x0000000000057919 */ /* 0x000e2e0000002300 */
[----:B------:R-:W1:Y:S01]  /*0020*/  LDC R27, c[0x0][0x360] ;  /* 0x0000d800ff1b7b82 */ /* 0x000e620000000800 */
[----:B------:R-:W2:Y:S01]  /*0030*/  S2R R3, SR_TID.Y ;  /* 0x0000000000037919 */ /* 0x000ea20000002200 */
[----:B------:R-:W1:Y:S06]  /*0040*/  S2R R2, SR_TID.X ;  /* 0x0000000000027919 */ /* 0x000e6c0000002100 */
[----:B------:R-:W2:Y:S08]  /*0050*/  LDC R0, c[0x0][0x364] ;  /* 0x0000d900ff007b82 */ /* 0x000eb00000000800 */
[----:B------:R-:W0:Y:S08]  /*0060*/  S2UR UR6, SR_CTAID.Z ;  /* 0x00000000000679c3 */ /* 0x000e300000002700 */
[----:B------:R-:W0:Y:S08]  /*0070*/  LDC R26, c[0x0][0x368] ;  /* 0x0000da00ff1a7b82 */ /* 0x000e300000000800 */
[----:B------:R-:W2:Y:S08]  /*0080*/  S2UR UR5, SR_CTAID.Y ;  /* 0x00000000000579c3 */ /* 0x000eb00000002600 */
[----:B------:R-:W1:Y:S01]  /*0090*/  S2UR UR4, SR_CTAID.X ;  /* 0x00000000000479c3 */ /* 0x000e620000002500 */
[----:B0-----:R-:W-:-:S05]  /*00a0*/  IMAD R26, R26, UR6, R5 ;  /* 0x000000061a1a7c24 */ /* 0x001fca000f8e0205 */
[----:B------:R-:W-:Y:S01]  /*00b0*/  ISETP.GT.U32.AND P0, PT, R26, 0x3f, PT ;  /* 0x0000003f1a00780c */ /* 0x000fe20003f04070 */
[----:B--2---:R-:W-:-:S05]  /*00c0*/  IMAD R0, R0, UR5, R3 ;  /* 0x0000000500007c24 */ /* 0x004fca000f8e0203 */
[----:B------:R-:W-:Y:S01]  /*00d0*/  ISETP.GT.U32.OR P0, PT, R0, 0x3ff, P0 ;  /* 0x000003ff0000780c */ /* 0x000fe20000704470 */
[----:B-1----:R-:W-:-:S05]  /*00e0*/  IMAD R27, R27, UR4, R2 ;  /* 0x000000041b1b7c24 */ /* 0x002fca000f8e0202 */
[----:B------:R-:W-:-:S13]  /*00f0*/  ISETP.GT.OR P0, PT, R27, 0x3ff, P0 ;  /* 0x000003ff1b00780c */ /* 0x000fda0000704670 */
[----:B------:R-:W-:Y:S05]  /*0100*/  @P0 EXIT ;  /* 0x000000000000094d */ /* 0x000fea0003800000 */
[----:B------:R-:W0:Y:S01]  /*0110*/  LDC.64 R2, c[0x0][0x388] ;  /* 0x0000e200ff027b82 */ /* 0x000e220000000a00 */
[----:B------:R-:W1:Y:S01]  /*0120*/  LDCU.64 UR4, c[0x0][0x358] ;  /* 0x00006b00ff0477ac */ /* 0x000e620008000a00 */
[----:B------:R-:W-:Y:S02]  /*0130*/  IMAD R7, R26, 0x1b, RZ ;  /* 0x0000001b1a077824 */ /* 0x000fe400078e02ff */
[----:B------:R-:W-:-:S04]  /*0140*/  IMAD R0, R27, 0x402, R0 ;  /* 0x000004021b007824 */ /* 0x000fc800078e0200 */
[----:B------:R-:W2:Y:S01]  /*0150*/  LDC.64 R4, c[0x0][0x380] ;  /* 0x0000e000ff047b82 */ /* 0x000ea20000000a00 */
[----:B0-----:R-:W-:-:S05]  /*0160*/  IMAD.WIDE.U32 R2, R7, 0x8, R2 ;  /* 0x0000000807027825 */ /* 0x001fca00078e0002 */
[----:B-1----:R-:W3:Y:S01]  /*0170*/  LDG.E.64 R6, desc[UR4][R2.64+0x40] ;  /* 0x0000400402067981 */ /* 0x002ee2000c1e1b00 */
[----:B--2---:R-:W-:-:S03]  /*0180*/  IMAD.WIDE R4, R0, 0x8, R4 ;  /* 0x0000000800047825 */ /* 0x004fc600078e0204 */
[----:B------:R-:W2:Y:S04]  /*0190*/  LDG.E.64 R10, desc[UR4][R2.64+0x38] ;  /* 0x00003804020a7981 */ /* 0x000ea8000c1e1b00 */
[----:B------:R-:W3:Y:S04]  /*01a0*/  LDG.E.64 R8, desc[UR4][R4.64] ;  /* 0x0000000404087981 */ /* 0x000ee8000c1e1b00 */
[----:B------:R-:W2:Y:S04]  /*01b0*/  LDG.E.64 R12, desc[UR4][R4.64+0x8] ;  /* 0x00000804040c7981 */ /* 0x000ea8000c1e1b00 */
[----:B------:R-:W4:Y:S04]  /*01c0*/  LDG.E.64 R14, desc[UR4][R2.64+0x30] ;  /* 0x00003004020e7981 */ /* 0x000f28000c1e1b00 */
[----:B------:R-:W4:Y:S04]  /*01d0*/  LDG.E.64 R16, desc[UR4][R4.64+0x10] ;  /* 0x0000100404107981 */ /* 0x000f28000c1e1b00 */
[----:B------:R-:W5:Y:S04]  /*01e0*/  LDG.E.64 R18, desc[UR4][R2.64+0x28] ;  /* 0x0000280402127981 */ /* 0x000f68000c1e1b00 */
[----:B------:R-:W5:Y:S01]  /*01f0*/  LDG.E.64 R20, desc[UR4][R4.64+0x2010] ;  /* 0x0020100404147981 */ /* 0x000f62000c1e1b00 */
[----:B---3--:R-:W-:-:S03]  /*0200*/  DFMA R22, R6, R8, RZ ;  /* 0x000000080616722b */ /* 0x008fc600000000ff */
[----:B------:R-:W3:Y:S04]  /*0210*/  LDG.E.64 R6, desc[UR4][R2.64+0x20] ;  /* 0x0000200402067981 */ /* 0x000ee8000c1e1b00 */
[----:B------:R-:W3:Y:S01]  /*0220*/  LDG.E.64 R8, desc[UR4][R4.64+0x2018] ;  /* 0x0020180404087981 */ /* 0x000ee2000c1e1b00 */
[----:B--2---:R-:W-:-:S03]  /*0230*/  DFMA R22, R10, R12, R22 ;  /* 0x0000000c0a16722b */ /* 0x004fc60000000016 */
[----:B------:R-:W2:Y:S04]  /*0240*/  LDG.E.64 R10, desc[UR4][R2.64+0x18] ;  /* 0x00001804020a7981 */ /* 0x000ea8000c1e1b00 */
[----:B------:R-:W2:Y:S01]  /*0250*/  LDG.E.64 R12, desc[UR4][R4.64+0x2020] ;  /* 0x00202004040c7981 */ /* 0x000ea2000c1e1b00 */
[----:B----4-:R-:W-:-:S03]  /*0260*/  DFMA R22, R14, R16, R22 ;  /* 0x000000100e16722b */ /* 0x010fc60000000016 */
[----:B------:R-:W4:Y:S04]  /*0270*/  LDG.E.64 R14, desc[UR4][R2.64+0x10] ;  /* 0x00001004020e7981 */ /* 0x000f28000c1e1b00 */
[----:B------:R-:W4:Y:S01]  /*0280*/  LDG.E.64 R16, desc[UR4][R4.64+0x4020] ;  /* 0x0040200404107981 */ /* 0x000f22000c1e1b00 */
[----:B-----5:R-:W-:-:S03]  /*0290*/  DFMA R18, R18, R20, R22 ;  /* 0x000000141212722b */ /* 0x020fc60000000016 */
[----:B------:R-:W5:Y:S04]  /*02a0*/  LDG.E.64 R20, desc[UR4][R2.64+0x8] ;  /* 0x0000080402147981 */ /* 0x000f68000c1e1b00 */
[----:B------:R-:W5:Y:S01]  /*02b0*/  LDG.E.64 R22, desc[UR4][R4.64+0x4028] ;  /* 0x0040280404167981 */ /* 0x000f62000c1e1b00 */
[----:B------:R-:W-:-:S04]  /*02c0*/  IADD3 R24, P0, PT, R4, 0x1000000, RZ ;  /* 0x0100000004187810 */ /* 0x000fc80007f1e0ff */
[----:B------:R-:W-:-:S05]  /*02d0*/  IADD3.X R25, PT, PT, RZ, R5, RZ, P0, !PT ;  /* 0x00000005ff197210 */ /* 0x000fca00007fe4ff */
[----:B------:R-:W5:Y:S01]  /*02e0*/  LDG.E.64 R28, desc[UR4][R24.64+0x14070] ;  /* 0x01407004181c7981 */ /* 0x000f62000c1e1b00 */
[----:B---3--:R-:W-:-:S03]  /*02f0*/  DFMA R6, R6, R8, R18 ;  /* 0x000000080606722b */ /* 0x008fc60000000012 */
        /* <DEDUP_REMOVED lines=10> */
[----:B------:R-:W5:Y:S04]  /*03a0*/  LDG.E.64 R20, desc[UR4][R24.64+-0x7f7fd0] ;  /* 0x8080300418147981 */ /* 0x000f68000c1e1b00 */
        /* <DEDUP_REMOVED lines=43> */
[----:B----4-:R-:W-:-:S08]  /*0660*/  DFMA R6, R12, R14, R6 ;  /* 0x0000000e0c06722b */ /* 0x010fd00000000006 */
[----:B-----5:R-:W-:Y:S02]  /*0670*/  DFMA R16, R16, R18, R6 ;  /* 0x000000121010722b */ /* 0x020fe40000000006 */
[----:B------:R-:W0:Y:S01]  /*0680*/  LDC.64 R6, c[0x0][0x390] ;  /* 0x0000e400ff067b82 */ /* 0x000e220000000a00 */
[----:B------:R-:W-:-:S05]  /*0690*/  IMAD R27, R27, -0x2, R0 ;  /* 0xfffffffe1b1b7824 */ /* 0x000fca00078e0200 */
[----:B------:R-:W-:-:S05]  /*06a0*/  LEA R27, R26, R27, 0x14 ;  /* 0x0000001b1a1b7211 */ /* 0x000fca00078ea0ff */
[----:B0-----:R-:W-:Y:S01]  /*06b0*/  IMAD.WIDE R6, R27, 0x8, R6 ;  /* 0x000000081b067825 */ /* 0x001fe200078e0206 */
[----:B---3--:R-:W-:-:S08]  /*06c0*/  DFMA R4, R8, R4, R16 ;  /* 0x000000040804722b */ /* 0x008fd00000000010 */
[----:B--2---:R-:W-:-:S08]  /*06d0*/  DFMA R4, R10, R20, R4 ;  /* 0x000000140a04722b */ /* 0x004fd00000000004 */
[----:B------:R-:W-:-:S07]  /*06e0*/  DFMA R4, R22, R28, R4 ;  /* 0x0000001c1604722b */ /* 0x000fce0000000004 */
[----:B------:R-:W-:Y:S01]  /*06f0*/  STG.E.64 desc[UR4][R6.64], R4 ;  /* 0x0000000406007986 */ /* 0x000fe2000c101b04 */
[----:B------:R-:W-:Y:S05]  /*0700*/  EXIT ;  /* 0x000000000000794d */ /* 0x000fea0003800000 */
.L_x_0:
[----:B------:R-:W-:-:S00]  /*0710*/  BRA `(.L_x_0) ;  /* 0xfffffffc00fc7947 */ /* 0x000fc0000383ffff */
[----:B------:R-:W-:-:S00]  /*0720*/  NOP ;  /* 0x0000000000007918 */ /* 0x000fc00000000000 */
        /* <DEDUP_REMOVED lines=13> */
.L_x_1:


//--------------------- .nv.shared.reserved.0     --------------------------
	.section	.nv.shared.reserved.0,"aw",@nobits
	.weak		__nv_reservedSMEM_offset_0_alias
	.size		__nv_reservedSMEM_offset_0_alias, 0, 64
	.other		__nv_reservedSMEM_offset_0_alias,@"STO_CUDA_RESERVED_SHARED STV_DEFAULT"
__nv_reservedSMEM_offset_0_alias:
	.zero		0
	.zero		64


//--------------------- .nv.constant0._Z8convolvePdS_S_ --------------------------
	.section	.nv.constant0._Z8convolvePdS_S_,"a",@progbits
	.sectionflags	@""
	.align	4
.nv.constant0._Z8convolvePdS_S_:
	.zero		920


//--------------------- SYMBOLS --------------------------

	.type		.nv.reservedSmem.offset0,@object
	.size		.nv.reservedSmem.offset0,0x4
